	.headerflags	@"EF_CUDA_TEXMODE_UNIFIED EF_CUDA_64BIT_ADDRESS EF_CUDA_ACCELERATORS EF_CUDA_SM90 EF_CUDA_VIRTUAL_SM(EF_CUDA_SM90)"
	.elftype	@"ET_EXEC"


//--------------------- .nv.info                  --------------------------
	.section	.nv.info,"",@"SHT_CUDA_INFO"
	.align	4


	//----- nvinfo : EIATTR_REGCOUNT
	.align		4
        /*0000*/ 	.byte	0x04, 0x2f
        /*0002*/ 	.short	(.L_1 - .L_0)
	.align		4
.L_0:
        /*0004*/ 	.word	index@(triton_poi_fused_cat_13)
        /*0008*/ 	.word	0x0000000a


	//----- nvinfo : EIATTR_MIN_STACK_SIZE
	.align		4
.L_1:
        /*000c*/ 	.byte	0x04, 0x12
        /*000e*/ 	.short	(.L_3 - .L_2)
	.align		4
.L_2:
        /*0010*/ 	.word	index@(triton_poi_fused_cat_13)
        /*0014*/ 	.word	0x00000000


	//----- nvinfo : EIATTR_FRAME_SIZE
	.align		4
.L_3:
        /*0018*/ 	.byte	0x04, 0x11
        /*001a*/ 	.short	(.L_5 - .L_4)
	.align		4
.L_4:
        /*001c*/ 	.word	index@(triton_poi_fused_cat_13)
        /*0020*/ 	.word	0x00000000


	//----- nvinfo : EIATTR_MIN_STACK_SIZE
	.align		4
.L_5:
        /*0024*/ 	.byte	0x04, 0x12
        /*0026*/ 	.short	(.L_7 - .L_6)
	.align		4
.L_6:
        /*0028*/ 	.word	index@(triton_poi_fused_cat_13)
        /*002c*/ 	.word	0x00000000
.L_7:


//--------------------- .nv.info.triton_poi_fused_cat_13 --------------------------
	.section	.nv.info.triton_poi_fused_cat_13,"",@"SHT_CUDA_INFO"
	.sectionflags	@""
	.align	4


	//----- nvinfo : EIATTR_CUDA_API_VERSION
	.align		4
        /*0000*/ 	.byte	0x04, 0x37
        /*0002*/ 	.short	(.L_9 - .L_8)
.L_8:
        /*0004*/ 	.word	0x0000007c


	//----- nvinfo : EIATTR_KPARAM_INFO
	.align		4
.L_9:
        /*0008*/ 	.byte	0x04, 0x17
        /*000a*/ 	.short	(.L_11 - .L_10)
.L_10:
        /*000c*/ 	.word	0x00000000
        /*0010*/ 	.short	0x0002
        /*0012*/ 	.short	0x0010
        /*0014*/ 	.byte	0x00, 0xf0, 0x11, 0x00


	//----- nvinfo : EIATTR_KPARAM_INFO
	.align		4
.L_11:
        /*0018*/ 	.byte	0x04, 0x17
        /*001a*/ 	.short	(.L_13 - .L_12)
.L_12:
        /*001c*/ 	.word	0x00000000
        /*0020*/ 	.short	0x0001
        /*0022*/ 	.short	0x0008
        /*0024*/ 	.byte	0x00, 0xf4, 0x21, 0x00


	//----- nvinfo : EIATTR_KPARAM_INFO
	.align		4
.L_13:
        /*0028*/ 	.byte	0x04, 0x17
        /*002a*/ 	.short	(.L_15 - .L_14)
.L_14:
        /*002c*/ 	.word	0x00000000
        /*0030*/ 	.short	0x0000
        /*0032*/ 	.short	0x0000
        /*0034*/ 	.byte	0x00, 0xf4, 0x21, 0x00


	//----- nvinfo : EIATTR_SPARSE_MMA_MASK
	.align		4
.L_15:
        /*0038*/ 	.byte	0x03, 0x50
        /*003a*/ 	.short	0x0000


	//----- nvinfo : EIATTR_MAXREG_COUNT
	.align		4
        /*003c*/ 	.byte	0x03, 0x1b
        /*003e*/ 	.short	0x00ff


	//----- nvinfo : EIATTR_EXIT_INSTR_OFFSETS
	.align		4
        /*0040*/ 	.byte	0x04, 0x1c
        /*0042*/ 	.short	(.L_17 - .L_16)


	//   ....[0]....
.L_16:
        /*0044*/ 	.word	0x000001b0


	//   ....[1]....
        /*0048*/ 	.word	0x000001d0


	//----- nvinfo : EIATTR_REQNTID
	.align		4
.L_17:
        /*004c*/ 	.byte	0x04, 0x10
        /*004e*/ 	.short	(.L_19 - .L_18)
.L_18:
        /*0050*/ 	.word	0x00000080
        /*0054*/ 	.word	0x00000001
        /*0058*/ 	.word	0x00000001


	//----- nvinfo : EIATTR_CBANK_PARAM_SIZE
	.align		4
.L_19:
        /*005c*/ 	.byte	0x03, 0x19
        /*005e*/ 	.short	0x0014


	//----- nvinfo : EIATTR_PARAM_CBANK
	.align		4
        /*0060*/ 	.byte	0x04, 0x0a
        /*0062*/ 	.short	(.L_21 - .L_20)
	.align		4
.L_20:
        /*0064*/ 	.word	index@(.nv.constant0.triton_poi_fused_cat_13)
        /*0068*/ 	.short	0x0210
        /*006a*/ 	.short	0x0014


	//----- nvinfo : EIATTR_SW_WAR
	.align		4
.L_21:
        /*006c*/ 	.byte	0x04, 0x36
        /*006e*/ 	.short	(.L_23 - .L_22)
.L_22:
        /*0070*/ 	.word	0x00000008
.L_23:


//--------------------- .nv.callgraph             --------------------------
	.section	.nv.callgraph,"",@"SHT_CUDA_CALLGRAPH"
	.align	4
	.sectionentsize	8
	.align		4
        /*0000*/ 	.word	0x00000000
	.align		4
        /*0004*/ 	.word	0xffffffff
	.align		4
        /*0008*/ 	.word	0x00000000
	.align		4
        /*000c*/ 	.word	0xfffffffe
	.align		4
        /*0010*/ 	.word	0x00000000
	.align		4
        /*0014*/ 	.word	0xfffffffd
	.align		4
        /*0018*/ 	.word	0x00000000
	.align		4
        /*001c*/ 	.word	0xfffffffc


//--------------------- .text.triton_poi_fused_cat_13 --------------------------
	.section	.text.triton_poi_fused_cat_13,"ax",@progbits
	.align	128
        .global         triton_poi_fused_cat_13
        .type           triton_poi_fused_cat_13,@function
        .size           triton_poi_fused_cat_13,(.L_x_1 - triton_poi_fused_cat_13)
        .other          triton_poi_fused_cat_13,@"STO_CUDA_ENTRY STV_DEFAULT"
triton_poi_fused_cat_13:
.text.triton_poi_fused_cat_13:
[----:B------:R-:W0:Y:S02]  /*0000*/  LDC R1, c[0x0][0x28] ;  /* 0x00000a00ff017b82 */ /* 0x000e240000000800 */
[----:B------:R-:W1:Y:S01]  /*0010*/  S2R R0, SR_TID.X ;  /* 0x0000000000007919 */ /* 0x000e620000002100 */
[----:B------:R-:W-:Y:S01]  /*0020*/  IMAD.MOV.U32 R6, RZ, RZ, RZ ;  /* 0x000000ffff067224 */ /* 0x000fe200078e00ff */
[----:B------:R-:W-:Y:S01]  /*0030*/  ULDC.64 UR4, c[0x0][0x208] ;  /* 0x0000820000047ab9 */ /* 0x000fe20000000a00 */
[----:B------:R-:W2:Y:S01]  /*0040*/  S2R R3, SR_CTAID.X ;  /* 0x0000000000037919 */ /* 0x000ea20000002500 */
[----:B-1----:R-:W-:Y:S02]  /*0050*/  LOP3.LUT R0, R0, 0x7f, RZ, 0xc0, !PT ;  /* 0x0000007f00007812 */ /* 0x002fe400078ec0ff */
[----:B--2---:R-:W-:-:S03]  /*0060*/  SHF.R.S32.HI R2, RZ, 0x18, R3 ;  /* 0x00000018ff027819 */ /* 0x004fc60000011403 */
[----:B------:R-:W-:Y:S01]  /*0070*/  IMAD R0, R3, 0x80, R0 ;  /* 0x0000008003007824 */ /* 0x000fe200078e0200 */
[----:B------:R-:W-:-:S04]  /*0080*/  SGXT R3, R2, 0x1 ;  /* 0x000000010203781a */ /* 0x000fc80000000200 */
[----:B------:R-:W-:-:S04]  /*0090*/  LEA.HI R3, R3, R0, RZ, 0x2 ;  /* 0x0000000003037211 */ /* 0x000fc800078f10ff */
[----:B------:R-:W-:Y:S02]  /*00a0*/  SHF.R.S32.HI R4, RZ, 0x2, R3 ;  /* 0x00000002ff047819 */ /* 0x000fe40000011403 */
[----:B------:R-:W1:Y:S02]  /*00b0*/  LDC.64 R2, c[0x0][0x210] ;  /* 0x00008400ff027b82 */ /* 0x000e640000000a00 */
[----:B------:R-:W-:-:S04]  /*00c0*/  LEA.HI R5, R4, R4, RZ, 0x2 ;  /* 0x0000000404057211 */ /* 0x000fc800078f10ff */
[----:B------:R-:W-:-:S04]  /*00d0*/  LOP3.LUT R5, R5, 0xfffffffc, RZ, 0xc0, !PT ;  /* 0xfffffffc05057812 */ /* 0x000fc800078ec0ff */
[----:B------:R-:W-:Y:S02]  /*00e0*/  IADD3 R5, R4, 0x1, -R5 ;  /* 0x0000000104057810 */ /* 0x000fe40007ffe805 */
[C---:B------:R-:W-:Y:S02]  /*00f0*/  LOP3.LUT R4, R0.reuse, 0x80000003, RZ, 0xc0, !PT ;  /* 0x8000000300047812 */ /* 0x040fe400078ec0ff */
[----:B------:R-:W-:Y:S01]  /*0100*/  ISETP.GE.U32.AND P0, PT, R5, 0x4, PT ;  /* 0x000000040500780c */ /* 0x000fe20003f06070 */
[----:B------:R-:W-:-:S03]  /*0110*/  VIADD R5, R0, 0x3 ;  /* 0x0000000300057836 */ /* 0x000fc60000000000 */
[----:B------:R-:W-:-:S04]  /*0120*/  ISETP.GT.AND P0, PT, R4, RZ, !P0 ;  /* 0x000000ff0400720c */ /* 0x000fc80004704270 */
[C---:B------:R-:W-:Y:S01]  /*0130*/  ISETP.LT.AND P0, PT, R0.reuse, 0x100, P0 ;  /* 0x000001000000780c */ /* 0x040fe20000701270 */
[----:B-1----:R-:W-:Y:S02]  /*0140*/  IMAD.WIDE R2, R5, 0x4, R2 ;  /* 0x0000000405027825 */ /* 0x002fe400078e0202 */
[----:B------:R-:W1:Y:S10]  /*0150*/  LDC.64 R4, c[0x0][0x218] ;  /* 0x00008600ff047b82 */ /* 0x000e740000000a00 */
[----:B------:R-:W2:Y:S01]  /*0160*/  @P0 LDG.E R6, desc[UR4][R2.64] ;  /* 0x0000000402060981 */ /* 0x000ea2000c1e1900 */
[C---:B------:R-:W-:Y:S01]  /*0170*/  ISETP.GE.AND P1, PT, R0.reuse, 0x100, PT ;  /* 0x000001000000780c */ /* 0x040fe20003f26270 */
[----:B------:R-:W-:-:S04]  /*0180*/  IMAD R7, R0, 0x19, RZ ;  /* 0x0000001900077824 */ /* 0x000fc800078e02ff */
[----:B-1----:R-:W-:Y:S01]  /*0190*/  IMAD.WIDE R4, R7, 0x4, R4 ;  /* 0x0000000407047825 */ /* 0x002fe200078e0204 */
[----:B--2---:R-:W-:-:S07]  /*01a0*/  SEL R7, R6, 0xc61c4000, P0 ;  /* 0xc61c400006077807 */ /* 0x004fce0000000000 */
[----:B------:R-:W-:Y:S05]  /*01b0*/  @P1 EXIT ;  /* 0x000000000000194d */ /* 0x000fea0003800000 */
[----:B------:R-:W-:Y:S01]  /*01c0*/  STG.E desc[UR4][R4.64], R7 ;  /* 0x0000000704007986 */ /* 0x000fe2000c101904 */
[----:B------:R-:W-:Y:S05]  /*01d0*/  EXIT ;  /* 0x000000000000794d */ /* 0x000fea0003800000 */
.L_x_0:
[----:B------:R-:W-:-:S00]  /*01e0*/  BRA `(.L_x_0) ;  /* 0xfffffffc00fc7947 */ /* 0x000fc0000383ffff */
[----:B------:R-:W-:-:S00]  /*01f0*/  NOP ;  /* 0x0000000000007918 */ /* 0x000fc00000000000 */
        /* <DEDUP_REMOVED lines=8> */
.L_x_1:


//--------------------- .nv.constant0.triton_poi_fused_cat_13 --------------------------
	.section	.nv.constant0.triton_poi_fused_cat_13,"a",@progbits
	.sectionflags	@""
	.align	4
.nv.constant0.triton_poi_fused_cat_13:
	.zero		548
